	.headerflags	@"EF_CUDA_TEXMODE_UNIFIED EF_CUDA_64BIT_ADDRESS EF_CUDA_SM86 EF_CUDA_VIRTUAL_SM(EF_CUDA_SM86)"
	.elftype	@"ET_EXEC"


//--------------------- .nv.info                  --------------------------
	.section	.nv.info,"",@"SHT_CUDA_INFO"
	.align	4


	//----- nvinfo : EIATTR_REGCOUNT
	.align		4
        /*0000*/ 	.byte	0x04, 0x2f
        /*0002*/ 	.short	(.L_1 - .L_0)
	.align		4
.L_0:
        /*0004*/ 	.word	index@(triton_mm)
        /*0008*/ 	.word	0x00000040


	//----- nvinfo : EIATTR_MIN_STACK_SIZE
	.align		4
.L_1:
        /*000c*/ 	.byte	0x04, 0x12
        /*000e*/ 	.short	(.L_3 - .L_2)
	.align		4
.L_2:
        /*0010*/ 	.word	index@(triton_mm)
        /*0014*/ 	.word	0x00000000


	//----- nvinfo : EIATTR_FRAME_SIZE
	.align		4
.L_3:
        /*0018*/ 	.byte	0x04, 0x11
        /*001a*/ 	.short	(.L_5 - .L_4)
	.align		4
.L_4:
        /*001c*/ 	.word	index@(triton_mm)
        /*0020*/ 	.word	0x00000000


	//----- nvinfo : EIATTR_MIN_STACK_SIZE
	.align		4
.L_5:
        /*0024*/ 	.byte	0x04, 0x12
        /*0026*/ 	.short	(.L_7 - .L_6)
	.align		4
.L_6:
        /*0028*/ 	.word	index@(triton_mm)
        /*002c*/ 	.word	0x00000000
.L_7:


//--------------------- .nv.info.triton_mm        --------------------------
	.section	.nv.info.triton_mm,"",@"SHT_CUDA_INFO"
	.sectionflags	@""
	.align	4


	//----- nvinfo : EIATTR_CUDA_API_VERSION
	.align		4
        /*0000*/ 	.byte	0x04, 0x37
        /*0002*/ 	.short	(.L_9 - .L_8)
.L_8:
        /*0004*/ 	.word	0x0000007c


	//----- nvinfo : EIATTR_SW2861232_WAR
	.align		4
.L_9:
        /*0008*/ 	.byte	0x01, 0x35
	.zero		2


	//----- nvinfo : EIATTR_PARAM_CBANK
	.align		4
        /*000c*/ 	.byte	0x04, 0x0a
        /*000e*/ 	.short	(.L_11 - .L_10)
	.align		4
.L_10:
        /*0010*/ 	.word	index@(.nv.constant0.triton_mm)
        /*0014*/ 	.short	0x0160
        /*0016*/ 	.short	0x0020


	//----- nvinfo : EIATTR_CBANK_PARAM_SIZE
	.align		4
.L_11:
        /*0018*/ 	.byte	0x03, 0x19
        /*001a*/ 	.short	0x0020


	//----- nvinfo : EIATTR_KPARAM_INFO
	.align		4
        /*001c*/ 	.byte	0x04, 0x17
        /*001e*/ 	.short	(.L_13 - .L_12)
.L_12:
        /*0020*/ 	.word	0x00000000
        /*0024*/ 	.short	0x0003
        /*0026*/ 	.short	0x0018
        /*0028*/ 	.byte	0x00, 0xf4, 0x21, 0x00


	//----- nvinfo : EIATTR_KPARAM_INFO
	.align		4
.L_13:
        /*002c*/ 	.byte	0x04, 0x17
        /*002e*/ 	.short	(.L_15 - .L_14)
.L_14:
        /*0030*/ 	.word	0x00000000
        /*0034*/ 	.short	0x0002
        /*0036*/ 	.short	0x0010
        /*0038*/ 	.byte	0x00, 0xf4, 0x21, 0x00


	//----- nvinfo : EIATTR_KPARAM_INFO
	.align		4
.L_15:
        /*003c*/ 	.byte	0x04, 0x17
        /*003e*/ 	.short	(.L_17 - .L_16)
.L_16:
        /*0040*/ 	.word	0x00000000
        /*0044*/ 	.short	0x0001
        /*0046*/ 	.short	0x0008
        /*0048*/ 	.byte	0x00, 0xf4, 0x21, 0x00


	//----- nvinfo : EIATTR_KPARAM_INFO
	.align		4
.L_17:
        /*004c*/ 	.byte	0x04, 0x17
        /*004e*/ 	.short	(.L_19 - .L_18)
.L_18:
        /*0050*/ 	.word	0x00000000
        /*0054*/ 	.short	0x0000
        /*0056*/ 	.short	0x0000
        /*0058*/ 	.byte	0x00, 0xf4, 0x21, 0x00


	//----- nvinfo : EIATTR_MAXREG_COUNT
	.align		4
.L_19:
        /*005c*/ 	.byte	0x03, 0x1b
        /*005e*/ 	.short	0x00ff


	//----- nvinfo : EIATTR_EXIT_INSTR_OFFSETS
	.align		4
        /*0060*/ 	.byte	0x04, 0x1c
        /*0062*/ 	.short	(.L_21 - .L_20)


	//   ....[0]....
.L_20:
        /*0064*/ 	.word	0x000016c0


	//   ....[1]....
        /*0068*/ 	.word	0x00001710


	//----- nvinfo : EIATTR_REQNTID
	.align		4
.L_21:
        /*006c*/ 	.byte	0x04, 0x10
        /*006e*/ 	.short	(.L_23 - .L_22)
.L_22:
        /*0070*/ 	.word	0x00000040
        /*0074*/ 	.word	0x00000001
        /*0078*/ 	.word	0x00000001
.L_23:


//--------------------- .nv.callgraph             --------------------------
	.section	.nv.callgraph,"",@"SHT_CUDA_CALLGRAPH"
	.align	4
	.sectionentsize	8
	.align		4
        /*0000*/ 	.word	0x00000000
	.align		4
        /*0004*/ 	.word	0xffffffff
	.align		4
        /*0008*/ 	.word	0x00000000
	.align		4
        /*000c*/ 	.word	0xfffffffe
	.align		4
        /*0010*/ 	.word	0x00000000
	.align		4
        /*0014*/ 	.word	0xfffffffd
	.align		4
        /*0018*/ 	.word	0x00000000
	.align		4
        /*001c*/ 	.word	0xfffffffc


//--------------------- .nv.rel.action            --------------------------
	.section	.nv.rel.action,"",@"SHT_CUDA_RELOCINFO"
	.align	8
	.sectionentsize	8
        /*0000*/ 	.byte	0x73, 0x00, 0x00, 0x00, 0x00, 0x00, 0x00, 0x00, 0x00, 0x00, 0x00, 0x11, 0x25, 0x00, 0x05, 0x36


//--------------------- .nv.constant0.triton_mm   --------------------------
	.section	.nv.constant0.triton_mm,"a",@progbits
	.sectionflags	@""
	.align	4
.nv.constant0.triton_mm:
	.zero		384


//--------------------- .text.triton_mm           --------------------------
	.section	.text.triton_mm,"ax",@progbits
	.sectionflags	@"SHF_BARRIERS=1"
	.sectioninfo	@"SHI_REGISTERS=64"
	.align	128
        .global         triton_mm
        .type           triton_mm,@function
        .size           triton_mm,(.L_x_2 - triton_mm)
        .other          triton_mm,@"STO_CUDA_ENTRY STV_DEFAULT"
triton_mm:
.text.triton_mm:
[----:B------:R-:W-:Y:S02]  /*0000*/  IMAD.MOV.U32 R1, RZ, RZ, c[0x0][0x28] ;  /* 0x00000a00ff017624 */ /* 0x000fe400078e00ff */
[----:B------:R-:W0:Y:S01]  /*0010*/  S2R R9, SR_CTAID.X ;  /* 0x0000000000097919 */ /* 0x000e220000002500 */
[----:B------:R-:W-:Y:S01]  /*0020*/  IMAD.MOV.U32 R5, RZ, RZ, -0x8 ;  /* 0xfffffff8ff057424 */ /* 0x000fe200078e00ff */
[----:B------:R-:W-:Y:S02]  /*0030*/  ULDC.64 UR4, c[0x0][0x118] ;  /* 0x0000460000047ab9 */ /* 0x000fe40000000a00 */
[----:B------:R-:W1:Y:S01]  /*0040*/  S2R R60, SR_TID.X ;  /* 0x00000000003c7919 */ /* 0x000e620000002100 */
[----:B0-----:R-:W-:Y:S01]  /*0050*/  IMAD.HI R0, R9, 0x66666667, RZ ;  /* 0x6666666709007827 */ /* 0x001fe200078e02ff */
[----:B------:R-:W-:Y:S02]  /*0060*/  IABS R8, R9 ;  /* 0x0000000900087213 */ /* 0x000fe40000000000 */
[C---:B-1----:R-:W-:Y:S01]  /*0070*/  LOP3.LUT R13, R60.reuse, 0x10, RZ, 0xc0, !PT ;  /* 0x000000103c0d7812 */ /* 0x042fe200078ec0ff */
[----:B------:R-:W-:Y:S01]  /*0080*/  IMAD.SHL.U32 R61, R60, 0x8, RZ ;  /* 0x000000083c3d7824 */ /* 0x000fe200078e00ff */
[----:B------:R-:W-:-:S04]  /*0090*/  SHF.R.U32.HI R3, RZ, 0x1f, R0 ;  /* 0x0000001fff037819 */ /* 0x000fc80000011600 */
[----:B------:R-:W-:-:S05]  /*00a0*/  LEA.HI.SX32 R0, R0, R3, 0x16 ;  /* 0x0000000300007211 */ /* 0x000fca00078fb2ff */
[C---:B------:R-:W-:Y:S02]  /*00b0*/  IMAD R2, R0.reuse, R5, 0x10 ;  /* 0x0000001000027424 */ /* 0x040fe400078e0205 */
[----:B------:R-:W-:-:S03]  /*00c0*/  IMAD R7, R0, -0xa00, R9 ;  /* 0xfffff60000077824 */ /* 0x000fc600078e0209 */
[----:B------:R-:W-:Y:S02]  /*00d0*/  IMNMX R4, R2, 0x8, PT ;  /* 0x0000000802047817 */ /* 0x000fe40003800200 */
[----:B------:R-:W-:Y:S02]  /*00e0*/  IABS R10, R7 ;  /* 0x00000007000a7213 */ /* 0x000fe40000000000 */
[-C--:B------:R-:W-:Y:S02]  /*00f0*/  IABS R6, R4.reuse ;  /* 0x0000000400067213 */ /* 0x080fe40000000000 */
[-C--:B------:R-:W-:Y:S02]  /*0100*/  IABS R12, R4.reuse ;  /* 0x00000004000c7213 */ /* 0x080fe40000000000 */
[----:B------:R-:W0:Y:S01]  /*0110*/  I2F.RP R5, R6 ;  /* 0x0000000600057306 */ /* 0x000e220000209400 */
[----:B------:R-:W-:-:S04]  /*0120*/  LOP3.LUT R7, R7, R4, RZ, 0x3c, !PT ;  /* 0x0000000407077212 */ /* 0x000fc800078e3cff */
[----:B------:R-:W-:Y:S01]  /*0130*/  ISETP.GE.AND P2, PT, R7, RZ, PT ;  /* 0x000000ff0700720c */ /* 0x000fe20003f46270 */
[----:B------:R-:W-:Y:S02]  /*0140*/  IMAD.MOV.U32 R7, RZ, RZ, 0x2 ;  /* 0x00000002ff077424 */ /* 0x000fe400078e00ff */
[----:B0-----:R-:W0:Y:S02]  /*0150*/  MUFU.RCP R5, R5 ;  /* 0x0000000500057308 */ /* 0x001e240000001000 */
[----:B0-----:R-:W-:-:S06]  /*0160*/  IADD3 R2, R5, 0xffffffe, RZ ;  /* 0x0ffffffe05027810 */ /* 0x001fcc0007ffe0ff */
[----:B------:R0:W1:Y:S02]  /*0170*/  F2I.FTZ.U32.TRUNC.NTZ R3, R2 ;  /* 0x0000000200037305 */ /* 0x000064000021f000 */
[----:B0-----:R-:W-:Y:S02]  /*0180*/  IMAD.MOV.U32 R2, RZ, RZ, RZ ;  /* 0x000000ffff027224 */ /* 0x001fe400078e00ff */
[----:B-1----:R-:W-:-:S04]  /*0190*/  IMAD.MOV R11, RZ, RZ, -R3 ;  /* 0x000000ffff0b7224 */ /* 0x002fc800078e0a03 */
[----:B------:R-:W-:-:S04]  /*01a0*/  IMAD R11, R11, R6, RZ ;  /* 0x000000060b0b7224 */ /* 0x000fc800078e02ff */
[----:B------:R-:W-:-:S04]  /*01b0*/  IMAD.HI.U32 R3, R3, R11, R2 ;  /* 0x0000000b03037227 */ /* 0x000fc800078e0002 */
[----:B------:R-:W-:Y:S01]  /*01c0*/  IMAD.MOV R11, RZ, RZ, -R12 ;  /* 0x000000ffff0b7224 */ /* 0x000fe200078e0a0c */
[----:B------:R-:W-:Y:S01]  /*01d0*/  SHF.R.U32.HI R12, RZ, 0x1, R13 ;  /* 0x00000001ff0c7819 */ /* 0x000fe2000001160d */
[----:B------:R-:W-:-:S04]  /*01e0*/  IMAD.HI.U32 R2, R3, R10, RZ ;  /* 0x0000000a03027227 */ /* 0x000fc800078e00ff */
[----:B------:R-:W-:-:S04]  /*01f0*/  IMAD.HI.U32 R3, R3, R8, RZ ;  /* 0x0000000803037227 */ /* 0x000fc800078e00ff */
[-C--:B------:R-:W-:Y:S02]  /*0200*/  IMAD R5, R2, R11.reuse, R10 ;  /* 0x0000000b02057224 */ /* 0x080fe400078e020a */
[----:B------:R-:W-:-:S03]  /*0210*/  IMAD R3, R3, R11, R8 ;  /* 0x0000000b03037224 */ /* 0x000fc600078e0208 */
[C---:B------:R-:W-:Y:S02]  /*0220*/  ISETP.GT.U32.AND P3, PT, R6.reuse, R5, PT ;  /* 0x000000050600720c */ /* 0x040fe40003f64070 */
[----:B------:R-:W-:-:S11]  /*0230*/  ISETP.GT.U32.AND P0, PT, R6, R3, PT ;  /* 0x000000030600720c */ /* 0x000fd60003f04070 */
[--C-:B------:R-:W-:Y:S01]  /*0240*/  @!P3 IMAD.IADD R5, R5, 0x1, -R6.reuse ;  /* 0x000000010505b824 */ /* 0x100fe200078e0a06 */
[----:B------:R-:W-:Y:S01]  /*0250*/  @!P3 IADD3 R2, R2, 0x1, RZ ;  /* 0x000000010202b810 */ /* 0x000fe20007ffe0ff */
[----:B------:R-:W-:Y:S01]  /*0260*/  @!P0 IMAD.IADD R3, R3, 0x1, -R6 ;  /* 0x0000000103038824 */ /* 0x000fe200078e0a06 */
[----:B------:R-:W-:Y:S02]  /*0270*/  ISETP.GE.AND P3, PT, R9, RZ, PT ;  /* 0x000000ff0900720c */ /* 0x000fe40003f66270 */
[----:B------:R-:W-:Y:S02]  /*0280*/  ISETP.GE.U32.AND P0, PT, R5, R6, PT ;  /* 0x000000060500720c */ /* 0x000fe40003f06070 */
[----:B------:R-:W-:Y:S02]  /*0290*/  ISETP.GT.U32.AND P1, PT, R6, R3, PT ;  /* 0x000000030600720c */ /* 0x000fe40003f24070 */
[----:B------:R-:W-:-:S09]  /*02a0*/  SHF.R.U32.HI R5, RZ, 0x1, R60 ;  /* 0x00000001ff057819 */ /* 0x000fd2000001163c */
[----:B------:R-:W-:Y:S02]  /*02b0*/  @P0 IADD3 R2, R2, 0x1, RZ ;  /* 0x0000000102020810 */ /* 0x000fe40007ffe0ff */
[----:B------:R-:W-:Y:S01]  /*02c0*/  @!P1 IMAD.IADD R3, R3, 0x1, -R6 ;  /* 0x0000000103039824 */ /* 0x000fe200078e0a06 */
[----:B------:R-:W-:Y:S02]  /*02d0*/  ISETP.NE.AND P0, PT, R4, RZ, PT ;  /* 0x000000ff0400720c */ /* 0x000fe40003f05270 */
[----:B------:R-:W-:Y:S01]  /*02e0*/  @!P2 IMAD.MOV R2, RZ, RZ, -R2 ;  /* 0x000000ffff02a224 */ /* 0x000fe200078e0a02 */
[----:B------:R-:W-:Y:S01]  /*02f0*/  LOP3.LUT R4, RZ, R4, RZ, 0x33, !PT ;  /* 0x00000004ff047212 */ /* 0x000fe200078e33ff */
[----:B------:R-:W-:-:S03]  /*0300*/  @!P3 IMAD.MOV R3, RZ, RZ, -R3 ;  /* 0x000000ffff03b224 */ /* 0x000fc600078e0a03 */
[C---:B------:R-:W-:Y:S02]  /*0310*/  SEL R58, R4.reuse, R2, !P0 ;  /* 0x00000002043a7207 */ /* 0x040fe40004000000 */
[----:B------:R-:W-:Y:S02]  /*0320*/  SEL R3, R4, R3, !P0 ;  /* 0x0000000304037207 */ /* 0x000fe40004000000 */
[----:B------:R-:W-:Y:S01]  /*0330*/  LOP3.LUT R2, R12, 0x17, R5, 0xf8, !PT ;  /* 0x000000170c027812 */ /* 0x000fe200078ef805 */
[----:B------:R-:W-:Y:S02]  /*0340*/  IMAD.SHL.U32 R58, R58, 0x20, RZ ;  /* 0x000000203a3a7824 */ /* 0x000fe400078e00ff */
[----:B------:R-:W-:-:S03]  /*0350*/  IMAD R3, R0, 0x8, R3 ;  /* 0x0000000800037824 */ /* 0x000fc600078e0203 */
[----:B------:R-:W-:Y:S01]  /*0360*/  LOP3.LUT R4, R58, R2, RZ, 0xfc, !PT ;  /* 0x000000023a047212 */ /* 0x000fe200078efcff */
[----:B------:R-:W-:Y:S01]  /*0370*/  IMAD.SHL.U32 R59, R3, 0x20, RZ ;  /* 0x00000020033b7824 */ /* 0x000fe200078e00ff */
[----:B------:R-:W-:-:S03]  /*0380*/  SHF.R.S32.HI R0, RZ, 0x1a, R3 ;  /* 0x0000001aff007819 */ /* 0x000fc60000011403 */
[----:B------:R-:W-:Y:S01]  /*0390*/  IMAD.HI R5, R4, 0x66666667, RZ ;  /* 0x6666666704057827 */ /* 0x000fe200078e02ff */
[----:B------:R-:W-:Y:S02]  /*03a0*/  SGXT R0, R0, 0x1 ;  /* 0x000000010000781a */ /* 0x000fe40000000200 */
[----:B------:R-:W-:Y:S02]  /*03b0*/  LOP3.LUT R3, R59, R2, RZ, 0xfc, !PT ;  /* 0x000000023b037212 */ /* 0x000fe400078efcff */
[----:B------:R-:W-:Y:S02]  /*03c0*/  SHF.R.U32.HI R6, RZ, 0x1f, R5 ;  /* 0x0000001fff067819 */ /* 0x000fe40000011605 */
[----:B------:R-:W-:Y:S02]  /*03d0*/  LEA.HI R0, R0, R3, RZ, 0x9 ;  /* 0x0000000300007211 */ /* 0x000fe400078f48ff */
[----:B------:R-:W-:Y:S02]  /*03e0*/  LEA.HI R5, R5, R6, RZ, 0x14 ;  /* 0x0000000605057211 */ /* 0x000fe400078fa0ff */
[----:B------:R-:W-:-:S02]  /*03f0*/  LOP3.LUT R6, R0, 0xffe00, RZ, 0xc0, !PT ;  /* 0x000ffe0000067812 */ /* 0x000fc400078ec0ff */
[----:B------:R-:W-:Y:S01]  /*0400*/  LOP3.LUT R0, R61, 0x8, RZ, 0xc0, !PT ;  /* 0x000000083d007812 */ /* 0x000fe200078ec0ff */
[----:B------:R-:W-:Y:S02]  /*0410*/  IMAD R5, R5, -0x2800, R4 ;  /* 0xffffd80005057824 */ /* 0x000fe400078e0204 */
[----:B------:R-:W-:Y:S02]  /*0420*/  IMAD.IADD R3, R3, 0x1, -R6 ;  /* 0x0000000103037824 */ /* 0x000fe400078e0a06 */
[--C-:B------:R-:W-:Y:S02]  /*0430*/  IMAD R5, R5, 0x1000, R0.reuse ;  /* 0x0000100005057824 */ /* 0x100fe400078e0200 */
[----:B------:R-:W-:Y:S02]  /*0440*/  IMAD R3, R3, 0x1000, R0 ;  /* 0x0000100003037824 */ /* 0x000fe400078e0200 */
[----:B------:R-:W-:-:S04]  /*0450*/  IMAD.WIDE R56, R5, R7, c[0x0][0x168] ;  /* 0x00005a0005387625 */ /* 0x000fc800078e0207 */
[----:B------:R-:W-:-:S05]  /*0460*/  IMAD.WIDE R54, R3, R7, c[0x0][0x160] ;  /* 0x0000580003367625 */ /* 0x000fca00078e0207 */
[----:B------:R-:W2:Y:S04]  /*0470*/  LDG.E.128 R4, [R54.64] ;  /* 0x0000000436047981 */ /* 0x000ea8000c1e1d00 */
[----:B------:R-:W-:Y:S06]  /*0480*/  BAR.SYNC.DEFER_BLOCKING 0x0 ;  /* 0x0000000000007b1d */ /* 0x000fec0000010000 */
[----:B------:R-:W3:Y:S01]  /*0490*/  LDG.E.128 R8, [R56.64] ;  /* 0x0000000438087981 */ /* 0x000ee2000c1e1d00 */
[C---:B------:R-:W-:Y:S01]  /*04a0*/  LOP3.LUT R13, R60.reuse, 0x4, RZ, 0xc0, !PT ;  /* 0x000000043c0d7812 */ /* 0x040fe200078ec0ff */
[C---:B------:R-:W-:Y:S01]  /*04b0*/  IMAD.SHL.U32 R15, R60.reuse, 0x10, RZ ;  /* 0x000000103c0f7824 */ /* 0x040fe200078e00ff */
[----:B------:R-:W-:-:S02]  /*04c0*/  LOP3.LUT R3, R60, 0x8, R61, 0x48, !PT ;  /* 0x000000083c037812 */ /* 0x000fc400078e483d */
[----:B------:R-:W-:Y:S01]  /*04d0*/  LOP3.LUT R0, R60, 0x7, RZ, 0xc0, !PT ;  /* 0x000000073c007812 */ /* 0x000fe200078ec0ff */
[----:B------:R-:W-:Y:S01]  /*04e0*/  IMAD.SHL.U32 R13, R13, 0x2, RZ ;  /* 0x000000020d0d7824 */ /* 0x000fe200078e00ff */
[--C-:B------:R-:W-:Y:S01]  /*04f0*/  SHF.R.U32.HI R14, RZ, 0x2, R60.reuse ;  /* 0x00000002ff0e7819 */ /* 0x100fe2000001163c */
[----:B------:R-:W-:Y:S01]  /*0500*/  IMAD R16, R2, 0x10, R3 ;  /* 0x0000001002107824 */ /* 0x000fe200078e0203 */
[----:B------:R-:W-:Y:S02]  /*0510*/  LOP3.LUT R17, R0, 0x10, RZ, 0xfc, !PT ;  /* 0x0000001000117812 */ /* 0x000fe400078efcff */
[----:B------:R-:W-:Y:S02]  /*0520*/  LOP3.LUT R3, R14, 0x8, RZ, 0xc0, !PT ;  /* 0x000000080e037812 */ /* 0x000fe400078ec0ff */
[--C-:B------:R-:W-:Y:S02]  /*0530*/  LOP3.LUT R0, R13, 0x8, R60.reuse, 0x78, !PT ;  /* 0x000000080d007812 */ /* 0x100fe400078e783c */
[----:B------:R-:W-:-:S02]  /*0540*/  LOP3.LUT R2, R3, 0x7, R60, 0xf8, !PT ;  /* 0x0000000703027812 */ /* 0x000fc400078ef83c */
[----:B------:R-:W-:Y:S01]  /*0550*/  LOP3.LUT R12, R13, R12, RZ, 0x3c, !PT ;  /* 0x0000000c0d0c7212 */ /* 0x000fe200078e3cff */
[----:B------:R-:W-:Y:S01]  /*0560*/  IMAD.SHL.U32 R3, R0, 0x2, RZ ;  /* 0x0000000200037824 */ /* 0x000fe200078e00ff */
[C---:B------:R-:W-:Y:S01]  /*0570*/  LOP3.LUT R13, R17.reuse, 0x8, R60, 0xf8, !PT ;  /* 0x00000008110d7812 */ /* 0x040fe200078ef83c */
[----:B------:R-:W-:Y:S01]  /*0580*/  IMAD.SHL.U32 R0, R16, 0x2, RZ ;  /* 0x0000000210007824 */ /* 0x000fe200078e00ff */
[----:B------:R-:W-:Y:S01]  /*0590*/  LOP3.LUT R14, R17, 0x8, R14, 0xf8, !PT ;  /* 0x00000008110e7812 */ /* 0x000fe200078ef80e */
[----:B------:R-:W-:Y:S01]  /*05a0*/  IMAD R2, R2, 0x20, R3 ;  /* 0x0000002002027824 */ /* 0x000fe200078e0203 */
[----:B------:R-:W-:Y:S01]  /*05b0*/  LOP3.LUT R15, R12, 0xf0, R15, 0xf8, !PT ;  /* 0x000000f00c0f7812 */ /* 0x000fe200078ef80f */
[----:B------:R-:W-:Y:S02]  /*05c0*/  IMAD R13, R13, 0x10, R12 ;  /* 0x000000100d0d7824 */ /* 0x000fe400078e020c */
[----:B------:R-:W-:Y:S01]  /*05d0*/  IMAD R3, R14, 0x20, R3 ;  /* 0x000000200e037824 */ /* 0x000fe200078e0203 */
[----:B--2---:R0:W-:Y:S02]  /*05e0*/  STS.128 [R0], R4 ;  /* 0x0000000400007388 */ /* 0x0041e40000000c00 */
[----:B0-----:R-:W-:-:S02]  /*05f0*/  IMAD.SHL.U32 R5, R15, 0x2, RZ ;  /* 0x000000020f057824 */ /* 0x001fc400078e00ff */
[----:B------:R-:W-:Y:S01]  /*0600*/  IMAD.SHL.U32 R4, R13, 0x2, RZ ;  /* 0x000000020d047824 */ /* 0x000fe200078e00ff */
[----:B---3--:R0:W-:Y:S04]  /*0610*/  STS.128 [R0+0x400], R8 ;  /* 0x0004000800007388 */ /* 0x0081e80000000c00 */
[----:B------:R-:W-:Y:S06]  /*0620*/  BAR.SYNC.DEFER_BLOCKING 0x0 ;  /* 0x0000000000007b1d */ /* 0x000fec0000010000 */
[----:B------:R-:W-:Y:S04]  /*0630*/  LDSM.16.M88.2 R28, [R2+0x400] ;  /* 0x00040000021c783b */ /* 0x000fe80000000100 */
[----:B------:R-:W-:Y:S04]  /*0640*/  LDSM.16.M88.2 R24, [R3+0x400] ;  /* 0x000400000318783b */ /* 0x000fe80000000100 */
[----:B------:R-:W1:Y:S04]  /*0650*/  LDSM.16.M88.4 R40, [R5] ;  /* 0x000000000528783b */ /* 0x000e680000000200 */
[----:B------:R-:W2:Y:S04]  /*0660*/  LDSM.16.M88.4 R36, [R4] ;  /* 0x000000000424783b */ /* 0x000ea80000000200 */
[----:B0-----:R-:W3:Y:S04]  /*0670*/  LDG.E.128 R8, [R54.64+0x20] ;  /* 0x0000200436087981 */ /* 0x001ee8000c1e1d00 */
[----:B------:R-:W-:Y:S06]  /*0680*/  BAR.SYNC.DEFER_BLOCKING 0x0 ;  /* 0x0000000000007b1d */ /* 0x000fec0000010000 */
[----:B------:R-:W4:Y:S04]  /*0690*/  LDG.E.128 R12, [R56.64+0x20] ;  /* 0x00002004380c7981 */ /* 0x000f28000c1e1d00 */
[----:B---3--:R-:W-:Y:S04]  /*06a0*/  STS.128 [R0], R8 ;  /* 0x0000000800007388 */ /* 0x008fe80000000c00 */
[----:B----4-:R0:W-:Y:S04]  /*06b0*/  STS.128 [R0+0x400], R12 ;  /* 0x0004000c00007388 */ /* 0x0101e80000000c00 */
[----:B------:R-:W-:Y:S06]  /*06c0*/  BAR.SYNC.DEFER_BLOCKING 0x0 ;  /* 0x0000000000007b1d */ /* 0x000fec0000010000 */
[----:B------:R-:W-:Y:S04]  /*06d0*/  LDSM.16.M88.2 R6, [R2+0x400] ;  /* 0x000400000206783b */ /* 0x000fe80000000100 */
[----:B------:R-:W-:Y:S04]  /*06e0*/  LDSM.16.M88.2 R44, [R3+0x400] ;  /* 0x00040000032c783b */ /* 0x000fe80000000100 */
[----:B------:R-:W3:Y:S04]  /*06f0*/  LDSM.16.M88.4 R32, [R5] ;  /* 0x000000000520783b */ /* 0x000ee80000000200 */
[----:B------:R-:W4:Y:S04]  /*0700*/  LDSM.16.M88.4 R8, [R4] ;  /* 0x000000000408783b */ /* 0x000f280000000200 */
[----:B0-----:R-:W5:Y:S04]  /*0710*/  LDG.E.128 R12, [R54.64+0x40] ;  /* 0x00004004360c7981 */ /* 0x001f68000c1e1d00 */
[----:B------:R-:W-:Y:S06]  /*0720*/  BAR.SYNC.DEFER_BLOCKING 0x0 ;  /* 0x0000000000007b1d */ /* 0x000fec0000010000 */
[----:B------:R-:W5:Y:S01]  /*0730*/  LDG.E.128 R16, [R56.64+0x40] ;  /* 0x0000400438107981 */ /* 0x000f62000c1e1d00 */
[----:B-1----:R-:W-:Y:S01]  /*0740*/  HMMA.16816.F32.BF16 R20, R40, R28, RZ ;  /* 0x0000001c2814723c */ /* 0x002fe200000418ff */
[----:B------:R-:W-:-:S02]  /*0750*/  IMAD.MOV.U32 R52, RZ, RZ, 0x60 ;  /* 0x00000060ff347424 */ /* 0x000fc400078e00ff */
[----:B------:R-:W-:-:S05]  /*0760*/  IMAD.MOV.U32 R53, RZ, RZ, RZ ;  /* 0x000000ffff357224 */ /* 0x000fca00078e00ff */
[----:B--2---:R-:W-:Y:S08]  /*0770*/  HMMA.16816.F32.BF16 R28, R36, R28, RZ ;  /* 0x0000001c241c723c */ /* 0x004ff000000418ff */
[-C--:B------:R-:W-:Y:S08]  /*0780*/  HMMA.16816.F32.BF16 R40, R40, R24.reuse, RZ ;  /* 0x000000182828723c */ /* 0x080ff000000418ff */
[----:B------:R-:W-:Y:S08]  /*0790*/  HMMA.16816.F32.BF16 R36, R36, R24, RZ ;  /* 0x000000182424723c */ /* 0x000ff000000418ff */
[-C--:B---3--:R-:W-:Y:S08]  /*07a0*/  HMMA.16816.F32.BF16 R20, R32, R6.reuse, R20 ;  /* 0x000000062014723c */ /* 0x088ff00000041814 */
[----:B----4-:R-:W-:Y:S08]  /*07b0*/  HMMA.16816.F32.BF16 R28, R8, R6, R28 ;  /* 0x00000006081c723c */ /* 0x010ff0000004181c */
[-C--:B------:R-:W-:Y:S08]  /*07c0*/  HMMA.16816.F32.BF16 R32, R32, R44.reuse, R40 ;  /* 0x0000002c2020723c */ /* 0x080ff00000041828 */
[----:B------:R-:W-:Y:S01]  /*07d0*/  HMMA.16816.F32.BF16 R8, R8, R44, R36 ;  /* 0x0000002c0808723c */ /* 0x000fe20000041824 */
[----:B-----5:R-:W-:Y:S04]  /*07e0*/  STS.128 [R0], R12 ;  /* 0x0000000c00007388 */ /* 0x020fe80000000c00 */
[----:B------:R-:W-:Y:S04]  /*07f0*/  STS.128 [R0+0x400], R16 ;  /* 0x0004001000007388 */ /* 0x000fe80000000c00 */
[----:B------:R-:W-:Y:S06]  /*0800*/  BAR.SYNC.DEFER_BLOCKING 0x0 ;  /* 0x0000000000007b1d */ /* 0x000fec0000010000 */
[----:B------:R-:W-:Y:S04]  /*0810*/  LDSM.16.M88.2 R12, [R2+0x400] ;  /* 0x00040000020c783b */ /* 0x000fe80000000100 */
[----:B------:R-:W0:Y:S04]  /*0820*/  LDSM.16.M88.4 R24, [R5] ;  /* 0x000000000518783b */ /* 0x000e280000000200 */
[----:B------:R-:W1:Y:S04]  /*0830*/  LDSM.16.M88.4 R16, [R4] ;  /* 0x000000000410783b */ /* 0x000e680000000200 */
[----:B------:R-:W2:Y:S01]  /*0840*/  LDSM.16.M88.2 R46, [R3+0x400] ;  /* 0x00040000032e783b */ /* 0x000ea20000000100 */
[-C--:B0-----:R-:W-:Y:S08]  /*0850*/  HMMA.16816.F32.BF16 R20, R24, R12.reuse, R20 ;  /* 0x0000000c1814723c */ /* 0x081ff00000041814 */
[----:B-1----:R-:W-:Y:S08]  /*0860*/  HMMA.16816.F32.BF16 R12, R16, R12, R28 ;  /* 0x0000000c100c723c */ /* 0x002ff0000004181c */
[-C--:B--2---:R-:W-:Y:S08]  /*0870*/  HMMA.16816.F32.BF16 R24, R24, R46.reuse, R32 ;  /* 0x0000002e1818723c */ /* 0x084ff00000041820 */
[----:B------:R-:W-:Y:S08]  /*0880*/  HMMA.16816.F32.BF16 R16, R16, R46, R8 ;  /* 0x0000002e1010723c */ /* 0x000ff00000041808 */
.L_x_0:
[-C--:B------:R-:W-:Y:S02]  /*0890*/  IADD3 R6, P0, R54, R52.reuse, RZ ;  /* 0x0000003436067210 */ /* 0x080fe40007f1e0ff */
[----:B------:R-:W-:-:S03]  /*08a0*/  IADD3 R8, P1, R56, R52, RZ ;  /* 0x0000003438087210 */ /* 0x000fc60007f3e0ff */
[--C-:B------:R-:W-:Y:S02]  /*08b0*/  IMAD.X R7, R55, 0x1, R53.reuse, P0 ;  /* 0x0000000137077824 */ /* 0x100fe400000e0635 */
[----:B------:R-:W-:-:S03]  /*08c0*/  IMAD.X R9, R57, 0x1, R53, P1 ;  /* 0x0000000139097824 */ /* 0x000fc600008e0635 */
[----:B------:R-:W2:Y:S04]  /*08d0*/  LDG.E.128 R36, [R6.64] ;  /* 0x0000000406247981 */ /* 0x000ea8000c1e1d00 */
[----:B------:R-:W-:Y:S06]  /*08e0*/  BAR.SYNC.DEFER_BLOCKING 0x0 ;  /* 0x0000000000007b1d */ /* 0x000fec0000010000 */
[----:B------:R-:W3:Y:S04]  /*08f0*/  LDG.E.128 R44, [R8.64] ;  /* 0x00000004082c7981 */ /* 0x000ee8000c1e1d00 */
[----:B--2---:R-:W-:Y:S04]  /*0900*/  STS.128 [R0], R36 ;  /* 0x0000002400007388 */ /* 0x004fe80000000c00 */
[----:B---3--:R-:W-:Y:S04]  /*0910*/  STS.128 [R0+0x400], R44 ;  /* 0x0004002c00007388 */ /* 0x008fe80000000c00 */
[----:B------:R-:W-:Y:S06]  /*0920*/  BAR.SYNC.DEFER_BLOCKING 0x0 ;  /* 0x0000000000007b1d */ /* 0x000fec0000010000 */
[----:B------:R-:W-:Y:S04]  /*0930*/  LDSM.16.M88.2 R40, [R2+0x400] ;  /* 0x000400000228783b */ /* 0x000fe80000000100 */
[----:B------:R-:W0:Y:S04]  /*0940*/  LDSM.16.M88.4 R28, [R5] ;  /* 0x00000000051c783b */ /* 0x000e280000000200 */
[----:B------:R-:W1:Y:S04]  /*0950*/  LDSM.16.M88.2 R10, [R3+0x400] ;  /* 0x00040000030a783b */ /* 0x000e680000000100 */
[----:B------:R-:W2:Y:S01]  /*0960*/  LDSM.16.M88.4 R32, [R4] ;  /* 0x000000000420783b */ /* 0x000ea20000000200 */
[C---:B0-----:R-:W-:Y:S08]  /*0970*/  HMMA.16816.F32.BF16 R20, R28.reuse, R40, R20 ;  /* 0x000000281c14723c */ /* 0x041ff00000041814 */
[----:B-1----:R-:W-:Y:S01]  /*0980*/  HMMA.16816.F32.BF16 R24, R28, R10, R24 ;  /* 0x0000000a1c18723c */ /* 0x002fe20000041818 */
[----:B------:R-:W3:Y:S04]  /*0990*/  LDG.E.128 R28, [R6.64+0x20] ;  /* 0x00002004061c7981 */ /* 0x000ee8000c1e1d00 */
[----:B------:R-:W-:Y:S06]  /*09a0*/  BAR.SYNC.DEFER_BLOCKING 0x0 ;  /* 0x0000000000007b1d */ /* 0x000fec0000010000 */
[----:B------:R-:W4:Y:S01]  /*09b0*/  LDG.E.128 R36, [R8.64+0x20] ;  /* 0x0000200408247981 */ /* 0x000f22000c1e1d00 */
[C---:B--2---:R-:W-:Y:S08]  /*09c0*/  HMMA.16816.F32.BF16 R12, R32.reuse, R40, R12 ;  /* 0x00000028200c723c */ /* 0x044ff0000004180c */
[----:B------:R-:W-:Y:S01]  /*09d0*/  HMMA.16816.F32.BF16 R16, R32, R10, R16 ;  /* 0x0000000a2010723c */ /* 0x000fe20000041810 */
[----:B---3--:R-:W-:Y:S04]  /*09e0*/  STS.128 [R0], R28 ;  /* 0x0000001c00007388 */ /* 0x008fe80000000c00 */
[----:B----4-:R-:W-:Y:S04]  /*09f0*/  STS.128 [R0+0x400], R36 ;  /* 0x0004002400007388 */ /* 0x010fe80000000c00 */
        /* <DEDUP_REMOVED lines=88> */
[----:B------:R-:W2:Y:S04]  /*0f80*/  LDSM.16.M88.4 R32, [R4] ;  /* 0x000000000420783b */ /* 0x000ea80000000200 */
[----:B------:R-:W3:Y:S04]  /*0f90*/  LDG.E.128 R44, [R6.64+0x100] ;  /* 0x00010004062c7981 */ /* 0x000ee8000c1e1d00 */
[----:B------:R-:W-:Y:S06]  /*0fa0*/  BAR.SYNC.DEFER_BLOCKING 0x0 ;  /* 0x0000000000007b1d */ /* 0x000fec0000010000 */
[----:B------:R-:W4:Y:S01]  /*0fb0*/  LDG.E.128 R48, [R8.64+0x100] ;  /* 0x0001000408307981 */ /* 0x000f22000c1e1d00 */
[C---:B0-----:R-:W-:Y:S08]  /*0fc0*/  HMMA.16816.F32.BF16 R20, R28.reuse, R38, R20 ;  /* 0x000000261c14723c */ /* 0x041ff00000041814 */
[----:B-1----:R-:W-:Y:S08]  /*0fd0*/  HMMA.16816.F32.BF16 R24, R28, R36, R24 ;  /* 0x000000241c18723c */ /* 0x002ff00000041818 */
        /* <DEDUP_REMOVED lines=8> */
[----:B------:R-:W2:Y:S01]  /*1060*/  LDG.E.128 R32, [R6.64+0x120] ;  /* 0x0001200406207981 */ /* 0x000ea2000c1e1d00 */
[C---:B0-----:R-:W-:Y:S08]  /*1070*/  HMMA.16816.F32.BF16 R20, R28.reuse, R10, R20 ;  /* 0x0000000a1c14723c */ /* 0x041ff00000041814 */
[----:B-1----:R-:W-:Y:S01]  /*1080*/  HMMA.16816.F32.BF16 R24, R28, R40, R24 ;  /* 0x000000281c18723c */ /* 0x002fe20000041818 */
[----:B------:R-:W0:Y:S04]  /*1090*/  LDSM.16.M88.4 R28, [R4] ;  /* 0x00000000041c783b */ /* 0x000e280000000200 */
[----:B------:R-:W-:Y:S06]  /*10a0*/  BAR.SYNC.DEFER_BLOCKING 0x0 ;  /* 0x0000000000007b1d */ /* 0x000fec0000010000 */
[----:B------:R-:W3:Y:S01]  /*10b0*/  LDG.E.128 R36, [R8.64+0x120] ;  /* 0x0001200408247981 */ /* 0x000ee2000c1e1d00 */
[C---:B0-----:R-:W-:Y:S08]  /*10c0*/  HMMA.16816.F32.BF16 R12, R28.reuse, R10, R12 ;  /* 0x0000000a1c0c723c */ /* 0x041ff0000004180c */
[----:B------:R-:W-:Y:S01]  /*10d0*/  HMMA.16816.F32.BF16 R16, R28, R40, R16 ;  /* 0x000000281c10723c */ /* 0x000fe20000041810 */
[----:B--2---:R-:W-:Y:S04]  /*10e0*/  STS.128 [R0], R32 ;  /* 0x0000002000007388 */ /* 0x004fe80000000c00 */
[----:B---3--:R-:W-:Y:S04]  /*10f0*/  STS.128 [R0+0x400], R36 ;  /* 0x0004002400007388 */ /* 0x008fe80000000c00 */
[----:B------:R-:W-:Y:S06]  /*1100*/  BAR.SYNC.DEFER_BLOCKING 0x0 ;  /* 0x0000000000007b1d */ /* 0x000fec0000010000 */
[----:B------:R-:W-:Y:S04]  /*1110*/  LDSM.16.M88.2 R10, [R2+0x400] ;  /* 0x00040000020a783b */ /* 0x000fe80000000100 */
[----:B------:R-:W-:Y:S04]  /*1120*/  LDSM.16.M88.2 R44, [R3+0x400] ;  /* 0x00040000032c783b */ /* 0x000fe80000000100 */
[----:B------:R-:W2:Y:S04]  /*1130*/  LDG.E.128 R28, [R6.64+0x140] ;  /* 0x00014004061c7981 */ /* 0x000ea8000c1e1d00 */
[----:B------:R-:W0:Y:S04]  /*1140*/  LDSM.16.M88.4 R36, [R5] ;  /* 0x000000000524783b */ /* 0x000e280000000200 */
[----:B------:R-:W1:Y:S04]  /*1150*/  LDSM.16.M88.4 R32, [R4] ;  /* 0x000000000420783b */ /* 0x000e680000000200 */
[----:B------:R-:W-:Y:S06]  /*1160*/  BAR.SYNC.DEFER_BLOCKING 0x0 ;  /* 0x0000000000007b1d */ /* 0x000fec0000010000 */
[----:B------:R-:W3:Y:S01]  /*1170*/  LDG.E.128 R40, [R8.64+0x140] ;  /* 0x0001400408287981 */ /* 0x000ee2000c1e1d00 */
[C---:B0-----:R-:W-:Y:S08]  /*1180*/  HMMA.16816.F32.BF16 R20, R36.reuse, R10, R20 ;  /* 0x0000000a2414723c */ /* 0x041ff00000041814 */
[----:B------:R-:W-:Y:S01]  /*1190*/  HMMA.16816.F32.BF16 R24, R36, R44, R24 ;  /* 0x0000002c2418723c */ /* 0x000fe20000041818 */
[----:B------:R-:W-:-:S07]  /*11a0*/  IADD3 R52, P0, R52, 0x160, RZ ;  /* 0x0000016034347810 */ /* 0x000fce0007f1e0ff */
[----:B-1----:R-:W-:Y:S01]  /*11b0*/  HMMA.16816.F32.BF16 R12, R32, R10, R12 ;  /* 0x0000000a200c723c */ /* 0x002fe2000004180c */
[----:B------:R-:W-:-:S07]  /*11c0*/  IMAD.X R53, RZ, RZ, R53, P0 ;  /* 0x000000ffff357224 */ /* 0x000fce00000e0635 */
[----:B------:R-:W-:Y:S01]  /*11d0*/  HMMA.16816.F32.BF16 R16, R32, R44, R16 ;  /* 0x0000002c2010723c */ /* 0x000fe20000041810 */
[----:B------:R-:W-:-:S04]  /*11e0*/  ISETP.NE.U32.AND P0, PT, R52, 0x2000, PT ;  /* 0x000020003400780c */ /* 0x000fc80003f05070 */
[----:B------:R-:W-:Y:S01]  /*11f0*/  ISETP.NE.AND.EX P0, PT, R53, RZ, PT, P0 ;  /* 0x000000ff3500720c */ /* 0x000fe20003f05300 */
        /* <DEDUP_REMOVED lines=8> */
[----:B-1----:R-:W-:Y:S08]  /*1280*/  HMMA.16816.F32.BF16 R24, R36, R6, R24 ;  /* 0x000000062418723c */ /* 0x002ff00000041818 */
[C---:B--2---:R-:W-:Y:S08]  /*1290*/  HMMA.16816.F32.BF16 R12, R28.reuse, R8, R12 ;  /* 0x000000081c0c723c */ /* 0x044ff0000004180c */
[----:B------:R-:W-:Y:S01]  /*12a0*/  HMMA.16816.F32.BF16 R16, R28, R6, R16 ;  /* 0x000000061c10723c */ /* 0x000fe20000041810 */
[----:B------:R-:W-:Y:S07]  /*12b0*/  @P0 BRA `(.L_x_0) ;  /* 0xfffff5d000000947 */ /* 0x000fee000383ffff */
[----:B------:R-:W0:Y:S01]  /*12c0*/  S2R R47, SR_TID.X ;  /* 0x00000000002f7919 */ /* 0x000e220000002100 */
[----:B------:R-:W-:Y:S01]  /*12d0*/  IMAD.SHL.U32 R60, R60, 0x2, RZ ;  /* 0x000000023c3c7824 */ /* 0x000fe200078e00ff */
[----:B------:R-:W-:Y:S01]  /*12e0*/  F2FP.BF16.PACK_AB R21, R21, R20 ;  /* 0x000000141515723e */ /* 0x000fe200000010ff */
[----:B------:R-:W-:Y:S01]  /*12f0*/  IMAD.MOV.U32 R28, RZ, RZ, 0x2 ;  /* 0x00000002ff1c7424 */ /* 0x000fe200078e00ff */
[----:B------:R-:W1:Y:S01]  /*1300*/  S2R R51, SR_TID.X ;  /* 0x0000000000337919 */ /* 0x000e620000002100 */
[----:B------:R-:W-:-:S02]  /*1310*/  F2FP.BF16.PACK_AB R22, R23, R22 ;  /* 0x000000161716723e */ /* 0x000fc400000010ff */
[----:B------:R-:W-:Y:S01]  /*1320*/  LOP3.LUT R60, R60, 0x6, RZ, 0xc0, !PT ;  /* 0x000000063c3c7812 */ /* 0x000fe200078ec0ff */
[----:B------:R-:W2:Y:S01]  /*1330*/  S2R R46, SR_TID.X ;  /* 0x00000000002e7919 */ /* 0x000ea20000002100 */
[----:B------:R-:W-:Y:S02]  /*1340*/  F2FP.BF16.PACK_AB R25, R25, R24 ;  /* 0x000000181919723e */ /* 0x000fe400000010ff */
[----:B------:R-:W-:Y:S01]  /*1350*/  F2FP.BF16.PACK_AB R26, R27, R26 ;  /* 0x0000001a1b1a723e */ /* 0x000fe200000010ff */
[----:B------:R-:W-:Y:S01]  /*1360*/  BAR.SYNC.DEFER_BLOCKING 0x0 ;  /* 0x0000000000007b1d */ /* 0x000fe20000010000 */
[----:B------:R-:W-:Y:S02]  /*1370*/  F2FP.BF16.PACK_AB R13, R13, R12 ;  /* 0x0000000c0d0d723e */ /* 0x000fe400000010ff */
[----:B------:R-:W-:Y:S02]  /*1380*/  F2FP.BF16.PACK_AB R14, R15, R14 ;  /* 0x0000000e0f0e723e */ /* 0x000fe400000010ff */
[----:B------:R-:W-:-:S02]  /*1390*/  F2FP.BF16.PACK_AB R17, R17, R16 ;  /* 0x000000101111723e */ /* 0x000fc400000010ff */
[----:B------:R-:W-:Y:S02]  /*13a0*/  F2FP.BF16.PACK_AB R18, R19, R18 ;  /* 0x000000121312723e */ /* 0x000fe400000010ff */
[----:B------:R-:W-:Y:S02]  /*13b0*/  LOP3.LUT R58, R58, 0x18, R61, 0xf8, !PT ;  /* 0x000000183a3a7812 */ /* 0x000fe400078ef83d */
[----:B0-----:R-:W-:Y:S02]  /*13c0*/  LOP3.LUT R47, R47, 0x4, RZ, 0xc0, !PT ;  /* 0x000000042f2f7812 */ /* 0x001fe400078ec0ff */
[----:B------:R-:W-:Y:S02]  /*13d0*/  ISETP.GE.AND P0, PT, R58, 0x2800, PT ;  /* 0x000028003a00780c */ /* 0x000fe40003f06270 */
[----:B-1----:R-:W-:Y:S01]  /*13e0*/  LOP3.LUT R51, R51, 0x8, RZ, 0xc0, !PT ;  /* 0x0000000833337812 */ /* 0x002fe200078ec0ff */
[----:B------:R-:W-:Y:S02]  /*13f0*/  IMAD R60, R47, 0x8, R60 ;  /* 0x000000082f3c7824 */ /* 0x000fe400078e023c */
[----:B------:R-:W0:Y:S01]  /*1400*/  S2R R47, SR_TID.X ;  /* 0x00000000002f7919 */ /* 0x000e220000002100 */
[----:B--2---:R-:W-:Y:S01]  /*1410*/  LOP3.LUT R46, R46, 0x10, RZ, 0xc0, !PT ;  /* 0x000000102e2e7812 */ /* 0x004fe200078ec0ff */
[----:B------:R-:W-:-:S04]  /*1420*/  IMAD.SHL.U32 R0, R51, 0x8, RZ ;  /* 0x0000000833007824 */ /* 0x000fc800078e00ff */
[----:B------:R-:W-:Y:S01]  /*1430*/  IMAD.SHL.U32 R3, R46, 0x8, RZ ;  /* 0x000000082e037824 */ /* 0x000fe200078e00ff */
[----:B------:R-:W-:-:S04]  /*1440*/  LOP3.LUT R2, R0, 0x138, R61, 0xf8, !PT ;  /* 0x0000013800027812 */ /* 0x000fc800078ef83d */
[----:B------:R-:W-:Y:S02]  /*1450*/  IADD3 R60, R3, R60, R0 ;  /* 0x0000003c033c7210 */ /* 0x000fe40007ffe000 */
[----:B------:R-:W-:-:S04]  /*1460*/  LOP3.LUT R2, R2, R3, RZ, 0xfc, !PT ;  /* 0x0000000302027212 */ /* 0x000fc800078efcff */
[----:B------:R-:W-:-:S04]  /*1470*/  SHF.R.U32.HI R3, RZ, 0x1, R2 ;  /* 0x00000001ff037819 */ /* 0x000fc80000011602 */
[----:B------:R-:W-:Y:S02]  /*1480*/  LOP3.LUT R3, R3, 0xf0, RZ, 0xc0, !PT ;  /* 0x000000f003037812 */ /* 0x000fe400078ec0ff */
[----:B0-----:R-:W-:-:S03]  /*1490*/  SHF.R.U32.HI R47, RZ, 0x2, R47 ;  /* 0x00000002ff2f7819 */ /* 0x001fc6000001162f */
[----:B------:R-:W-:Y:S01]  /*14a0*/  IMAD R20, R2, 0x2, R3 ;  /* 0x0000000202147824 */ /* 0x000fe200078e0203 */
[----:B------:R-:W-:Y:S02]  /*14b0*/  LOP3.LUT R0, R60, 0x8, R47, 0xf8, !PT ;  /* 0x000000083c007812 */ /* 0x000fe400078ef82f */
[----:B------:R-:W-:Y:S02]  /*14c0*/  SHF.R.U32.HI R60, RZ, 0x1, R60 ;  /* 0x00000001ff3c7819 */ /* 0x000fe4000001163c */
[C---:B------:R-:W-:Y:S02]  /*14d0*/  LOP3.LUT R4, R0.reuse, 0x100, RZ, 0xfc, !PT ;  /* 0x0000010000047812 */ /* 0x040fe400078efcff */
[----:B------:R-:W-:Y:S02]  /*14e0*/  LOP3.LUT R6, R0, 0x110, RZ, 0x3c, !PT ;  /* 0x0000011000067812 */ /* 0x000fe400078e3cff */
[----:B------:R-:W-:Y:S02]  /*14f0*/  SHF.R.U32.HI R5, RZ, 0x1, R4 ;  /* 0x00000001ff057819 */ /* 0x000fe40000011604 */
[----:B------:R-:W-:-:S02]  /*1500*/  SHF.R.U32.HI R7, RZ, 0x1, R6 ;  /* 0x00000001ff077819 */ /* 0x000fc40000011606 */
[----:B------:R-:W-:Y:S02]  /*1510*/  LOP3.LUT R3, R60, 0x70, RZ, 0xc0, !PT ;  /* 0x000000703c037812 */ /* 0x000fe400078ec0ff */
[----:B------:R-:W-:Y:S02]  /*1520*/  LOP3.LUT R5, R5, 0x7ffffff0, RZ, 0xc0, !PT ;  /* 0x7ffffff005057812 */ /* 0x000fe400078ec0ff */
[C---:B------:R-:W-:Y:S01]  /*1530*/  LOP3.LUT R2, R0.reuse, 0x10, RZ, 0x3c, !PT ;  /* 0x0000001000027812 */ /* 0x040fe200078e3cff */
[----:B------:R-:W-:Y:S01]  /*1540*/  IMAD R8, R0, 0x2, R3 ;  /* 0x0000000200087824 */ /* 0x000fe200078e0203 */
[----:B------:R-:W-:Y:S01]  /*1550*/  LOP3.LUT R7, R7, 0x7ffffff0, RZ, 0xc0, !PT ;  /* 0x7ffffff007077812 */ /* 0x000fe200078ec0ff */
[----:B------:R-:W-:Y:S01]  /*1560*/  IMAD R9, R4, 0x2, R5 ;  /* 0x0000000204097824 */ /* 0x000fe200078e0205 */
[----:B------:R-:W-:Y:S01]  /*1570*/  LOP3.LUT R59, R59, 0xf, R47, 0xf8, !PT ;  /* 0x0000000f3b3b7812 */ /* 0x000fe200078ef82f */
[----:B------:R-:W-:Y:S01]  /*1580*/  IMAD R10, R2, 0x2, R3 ;  /* 0x00000002020a7824 */ /* 0x000fe200078e0203 */
[----:B------:R-:W-:Y:S01]  /*1590*/  STS [R8], R21 ;  /* 0x0000001508007388 */ /* 0x000fe20000000800 */
[----:B------:R-:W-:Y:S01]  /*15a0*/  IMAD R11, R6, 0x2, R7 ;  /* 0x00000002060b7824 */ /* 0x000fe200078e0207 */
[C---:B------:R-:W-:Y:S01]  /*15b0*/  LOP3.LUT R0, R59.reuse, 0x10, RZ, 0xfc, !PT ;  /* 0x000000103b007812 */ /* 0x040fe200078efcff */
[C---:B------:R-:W-:Y:S01]  /*15c0*/  IMAD R58, R59.reuse, 0x2800, R58 ;  /* 0x000028003b3a7824 */ /* 0x040fe200078e023a */
[----:B------:R-:W-:Y:S01]  /*15d0*/  STS [R9], R22 ;  /* 0x0000001609007388 */ /* 0x000fe20000000800 */
[----:B------:R-:W-:-:S02]  /*15e0*/  ISETP.LT.AND P1, PT, R59, 0x200, !P0 ;  /* 0x000002003b00780c */ /* 0x000fc40004721270 */
[----:B------:R-:W-:Y:S01]  /*15f0*/  ISETP.LT.AND P0, PT, R0, 0x200, !P0 ;  /* 0x000002000000780c */ /* 0x000fe20004701270 */
[----:B------:R-:W-:Y:S01]  /*1600*/  STS [R10], R25 ;  /* 0x000000190a007388 */ /* 0x000fe20000000800 */
[----:B------:R-:W-:-:S03]  /*1610*/  IMAD.WIDE R2, R58, R28, c[0x0][0x170] ;  /* 0x00005c003a027625 */ /* 0x000fc600078e021c */
[----:B------:R-:W-:Y:S04]  /*1620*/  STS [R11], R26 ;  /* 0x0000001a0b007388 */ /* 0x000fe80000000800 */
[----:B------:R-:W-:Y:S06]  /*1630*/  BAR.SYNC.DEFER_BLOCKING 0x0 ;  /* 0x0000000000007b1d */ /* 0x000fec0000010000 */
[----:B------:R-:W0:Y:S04]  /*1640*/  LDS.128 R4, [R20] ;  /* 0x0000000014047984 */ /* 0x000e280000000c00 */
[----:B------:R-:W-:Y:S06]  /*1650*/  BAR.SYNC.DEFER_BLOCKING 0x0 ;  /* 0x0000000000007b1d */ /* 0x000fec0000010000 */
[----:B------:R1:W-:Y:S04]  /*1660*/  STS [R8], R13 ;  /* 0x0000000d08007388 */ /* 0x0003e80000000800 */
[----:B------:R1:W-:Y:S04]  /*1670*/  STS [R9], R14 ;  /* 0x0000000e09007388 */ /* 0x0003e80000000800 */
[----:B------:R1:W-:Y:S04]  /*1680*/  STS [R10], R17 ;  /* 0x000000110a007388 */ /* 0x0003e80000000800 */
[----:B------:R1:W-:Y:S04]  /*1690*/  STS [R11], R18 ;  /* 0x000000120b007388 */ /* 0x0003e80000000800 */
[----:B------:R-:W-:Y:S06]  /*16a0*/  BAR.SYNC.DEFER_BLOCKING 0x0 ;  /* 0x0000000000007b1d */ /* 0x000fec0000010000 */
[----:B0-----:R1:W-:Y:S01]  /*16b0*/  @P1 STG.E.128 [R2.64], R4 ;  /* 0x0000000402001986 */ /* 0x0013e2000c101d04 */
[----:B------:R-:W-:Y:S05]  /*16c0*/  @!P0 EXIT ;  /* 0x000000000000894d */ /* 0x000fea0003800000 */
[----:B------:R-:W0:Y:S01]  /*16d0*/  LDS.128 R20, [R20] ;  /* 0x0000000014147984 */ /* 0x000e220000000c00 */
[----:B-1----:R-:W-:-:S05]  /*16e0*/  IADD3 R2, R58, 0x28000, RZ ;  /* 0x000280003a027810 */ /* 0x002fca0007ffe0ff */
[----:B------:R-:W-:-:S05]  /*16f0*/  IMAD.WIDE R2, R2, R28, c[0x0][0x170] ;  /* 0x00005c0002027625 */ /* 0x000fca00078e021c */
[----:B0-----:R-:W-:Y:S01]  /*1700*/  STG.E.128 [R2.64], R20 ;  /* 0x0000001402007986 */ /* 0x001fe2000c101d04 */
[----:B------:R-:W-:Y:S05]  /*1710*/  EXIT ;  /* 0x000000000000794d */ /* 0x000fea0003800000 */
.L_x_1:
[----:B------:R-:W-:-:S00]  /*1720*/  BRA `(.L_x_1) ;  /* 0xfffffff000007947 */ /* 0x000fc0000383ffff */
[----:B------:R-:W-:-:S00]  /*1730*/  NOP ;  /* 0x0000000000007918 */ /* 0x000fc00000000000 */
        /* <DEDUP_REMOVED lines=12> */
.L_x_2:


//--------------------- .nv.shared.triton_mm      --------------------------
	.section	.nv.shared.triton_mm,"aw",@nobits
	.sectionflags	@""
	.align	16
